//
// Generated by NVIDIA NVVM Compiler
//
// Compiler Build ID: CL-36424714
// Cuda compilation tools, release 13.0, V13.0.88
// Based on NVVM 20.0.0
//

.version 9.0
.target sm_100
.address_size 64

	// .globl	_Z7findFacPiS_i

.visible .entry _Z7findFacPiS_i(
	.param .u64 .ptr .align 1 _Z7findFacPiS_i_param_0,
	.param .u64 .ptr .align 1 _Z7findFacPiS_i_param_1,
	.param .u32 _Z7findFacPiS_i_param_2
)
{
	.reg .pred 	%p<4>;
	.reg .b32 	%r<11>;
	.reg .b64 	%rd<5>;

	ld.param.u64 	%rd1, [_Z7findFacPiS_i_param_0];
	ld.param.u64 	%rd2, [_Z7findFacPiS_i_param_1];
	ld.param.u32 	%r3, [_Z7findFacPiS_i_param_2];
	mov.u32 	%r4, %ctaid.x;
	mov.u32 	%r5, %ntid.x;
	mov.u32 	%r6, %tid.x;
	mad.lo.s32 	%r1, %r4, %r5, %r6;
	setp.ge.s32 	%p1, %r1, %r3;
	@%p1 bra 	$L__BB0_3;
	cvta.to.global.u64 	%rd3, %rd1;
	setp.eq.s32 	%p2, %r1, 0;
	shl.b32 	%r7, %r1, 1;
	or.b32  	%r8, %r7, 1;
	selp.b32 	%r2, 2, %r8, %p2;
	ld.global.u32 	%r9, [%rd3];
	rem.s32 	%r10, %r9, %r2;
	setp.ne.s32 	%p3, %r10, 0;
	@%p3 bra 	$L__BB0_3;
	cvta.to.global.u64 	%rd4, %rd2;
	st.global.u32 	[%rd4], %r2;
$L__BB0_3:
	ret;

}


// ===== COMPILED SASS (sm_100) =====

	.target	sm_100

	.elftype	@"ET_EXEC"


//--------------------- .note.nv.tkinfo           --------------------------
	.section	.note.nv.tkinfo,"",@"SHT_NOTE"
	.sectionflags	@"SHF_NOTE_NV_TKINFO"
	.tkinfo
        /*0018*/ 	.word	0x00000002
        /*0030*/ 	.string	""
        /*0030*/ 	.string	"ptxas"
        /*0030*/ 	.string	"Cuda compilation tools, release 13.0, V13.0.88"
        /*0030*/ 	.string	"Build cuda_13.0.r13.0/compiler.36424714_0"
        /*0030*/ 	.string	"-arch sm_100 -m 64 "



//--------------------- .note.nv.cuinfo           --------------------------
	.section	.note.nv.cuinfo,"",@"SHT_NOTE"
	.sectionflags	@"SHF_NOTE_NV_CUINFO"
        /*0018*/ 	.short	0x0002
        /*001a*/ 	.short	0x0064
        /*001c*/ 	.short	0x0082
	.zero		2


//--------------------- .nv.info                  --------------------------
	.section	.nv.info,"",@"SHT_CUDA_INFO"
	.align	4


	//----- nvinfo : EIATTR_REGCOUNT
	.align		4
        /*0000*/ 	.byte	0x04, 0x2f
        /*0002*/ 	.short	(.L_1 - .L_0)
	.align		4
.L_0:
        /*0004*/ 	.word	index@(_Z7findFacPiS_i)
        /*0008*/ 	.word	0x0000000b


	//----- nvinfo : EIATTR_FRAME_SIZE
	.align		4
.L_1:
        /*000c*/ 	.byte	0x04, 0x11
        /*000e*/ 	.short	(.L_3 - .L_2)
	.align		4
.L_2:
        /*0010*/ 	.word	index@(_Z7findFacPiS_i)
        /*0014*/ 	.word	0x00000000


	//----- nvinfo : EIATTR_MIN_STACK_SIZE
	.align		4
.L_3:
        /*0018*/ 	.byte	0x04, 0x12
        /*001a*/ 	.short	(.L_5 - .L_4)
	.align		4
.L_4:
        /*001c*/ 	.word	index@(_Z7findFacPiS_i)
        /*0020*/ 	.word	0x00000000
.L_5:


//--------------------- .nv.compat                --------------------------
	.section	.nv.compat,"",@"SHT_CUDA_COMPAT_INFO"
	.align	4
        /*0000*/ 	.byte	0x02, 0x09, 0x00, 0x00, 0x02, 0x02, 0x01, 0x00, 0x02, 0x05, 0x05, 0x00, 0x03, 0x07, 0x01, 0x01
        /*0010*/ 	.byte	0x02, 0x03, 0x00, 0x00, 0x02, 0x06, 0x01, 0x00, 0x04, 0x0b, 0x08, 0x00, 0x09, 0x00, 0x00, 0x00
        /*0020*/ 	.byte	0x00, 0x00, 0x00, 0x00


//--------------------- .nv.info._Z7findFacPiS_i  --------------------------
	.section	.nv.info._Z7findFacPiS_i,"",@"SHT_CUDA_INFO"
	.sectionflags	@""
	.align	4


	//----- nvinfo : EIATTR_CUDA_API_VERSION
	.align		4
        /*0000*/ 	.byte	0x04, 0x37
        /*0002*/ 	.short	(.L_7 - .L_6)
.L_6:
        /*0004*/ 	.word	0x00000082


	//----- nvinfo : EIATTR_KPARAM_INFO
	.align		4
.L_7:
        /*0008*/ 	.byte	0x04, 0x17
        /*000a*/ 	.short	(.L_9 - .L_8)
.L_8:
        /*000c*/ 	.word	0x00000000
        /*0010*/ 	.short	0x0002
        /*0012*/ 	.short	0x0010
        /*0014*/ 	.byte	0x00, 0xf0, 0x11, 0x00


	//----- nvinfo : EIATTR_KPARAM_INFO
	.align		4
.L_9:
        /*0018*/ 	.byte	0x04, 0x17
        /*001a*/ 	.short	(.L_11 - .L_10)
.L_10:
        /*001c*/ 	.word	0x00000000
        /*0020*/ 	.short	0x0001
        /*0022*/ 	.short	0x0008
        /*0024*/ 	.byte	0x00, 0xf5, 0x21, 0x00


	//----- nvinfo : EIATTR_KPARAM_INFO
	.align		4
.L_11:
        /*0028*/ 	.byte	0x04, 0x17
        /*002a*/ 	.short	(.L_13 - .L_12)
.L_12:
        /*002c*/ 	.word	0x00000000
        /*0030*/ 	.short	0x0000
        /*0032*/ 	.short	0x0000
        /*0034*/ 	.byte	0x00, 0xf5, 0x21, 0x00


	//----- nvinfo : EIATTR_SPARSE_MMA_MASK
	.align		4
.L_13:
        /*0038*/ 	.byte	0x03, 0x50
        /*003a*/ 	.short	0x0000


	//----- nvinfo : EIATTR_MAXREG_COUNT
	.align		4
        /*003c*/ 	.byte	0x03, 0x1b
        /*003e*/ 	.short	0x00ff


	//----- nvinfo : EIATTR_MERCURY_ISA_VERSION
	.align		4
        /*0040*/ 	.byte	0x03, 0x5f
        /*0042*/ 	.short	0x0101


	//----- nvinfo : EIATTR_VRC_CTA_INIT_COUNT
	.align		4
        /*0044*/ 	.byte	0x02, 0x4a
	.zero		1
	.zero		1


	//----- nvinfo : EIATTR_EXIT_INSTR_OFFSETS
	.align		4
        /*0048*/ 	.byte	0x04, 0x1c
        /*004a*/ 	.short	(.L_15 - .L_14)


	//   ....[0]....
.L_14:
        /*004c*/ 	.word	0x00000070


	//   ....[1]....
        /*0050*/ 	.word	0x00000260


	//   ....[2]....
        /*0054*/ 	.word	0x00000290


	//----- nvinfo : EIATTR_CBANK_PARAM_SIZE
	.align		4
.L_15:
        /*0058*/ 	.byte	0x03, 0x19
        /*005a*/ 	.short	0x0014


	//----- nvinfo : EIATTR_PARAM_CBANK
	.align		4
        /*005c*/ 	.byte	0x04, 0x0a
        /*005e*/ 	.short	(.L_17 - .L_16)
	.align		4
.L_16:
        /*0060*/ 	.word	index@(.nv.constant0._Z7findFacPiS_i)
        /*0064*/ 	.short	0x0380
        /*0066*/ 	.short	0x0014


	//----- nvinfo : EIATTR_SW_WAR
	.align		4
.L_17:
        /*0068*/ 	.byte	0x04, 0x36
        /*006a*/ 	.short	(.L_19 - .L_18)
.L_18:
        /*006c*/ 	.word	0x00000008
.L_19:


//--------------------- .nv.callgraph             --------------------------
	.section	.nv.callgraph,"",@"SHT_CUDA_CALLGRAPH"
	.align	4
	.sectionentsize	8
	.align		4
        /*0000*/ 	.word	0x00000000
	.align		4
        /*0004*/ 	.word	0xffffffff
	.align		4
        /*0008*/ 	.word	0x00000000
	.align		4
        /*000c*/ 	.word	0xfffffffe
	.align		4
        /*0010*/ 	.word	0x00000000
	.align		4
        /*0014*/ 	.word	0xfffffffd
	.align		4
        /*0018*/ 	.word	0x00000000
	.align		4
        /*001c*/ 	.word	0xfffffffc


//--------------------- .text._Z7findFacPiS_i     --------------------------
	.section	.text._Z7findFacPiS_i,"ax",@progbits
	.align	128
        .global         _Z7findFacPiS_i
        .type           _Z7findFacPiS_i,@function
        .size           _Z7findFacPiS_i,(.L_x_1 - _Z7findFacPiS_i)
        .other          _Z7findFacPiS_i,@"STO_CUDA_ENTRY STV_DEFAULT"
_Z7findFacPiS_i:
.text._Z7findFacPiS_i:
[----:B------:R-:W-:Y:S01]  /*0000*/  LDC R1, c[0x0][0x37c] ;  /* 0x0000df00ff017b82 */ /* 0x000fe20000000800 */
[----:B------:R-:W0:Y:S07]  /*0010*/  S2R R3, SR_TID.X ;  /* 0x0000000000037919 */ /* 0x000e2e0000002100 */
[----:B------:R-:W0:Y:S01]  /*0020*/  S2UR UR4, SR_CTAID.X ;  /* 0x00000000000479c3 */ /* 0x000e220000002500 */
[----:B------:R-:W1:Y:S07]  /*0030*/  LDCU UR5, c[0x0][0x390] ;  /* 0x00007200ff0577ac */ /* 0x000e6e0008000800 */
[----:B------:R-:W0:Y:S02]  /*0040*/  LDC R0, c[0x0][0x360] ;  /* 0x0000d800ff007b82 */ /* 0x000e240000000800 */
[----:B0-----:R-:W-:-:S05]  /*0050*/  IMAD R0, R0, UR4, R3 ;  /* 0x0000000400007c24 */ /* 0x001fca000f8e0203 */
[----:B-1----:R-:W-:-:S13]  /*0060*/  ISETP.GE.AND P0, PT, R0, UR5, PT ;  /* 0x0000000500007c0c */ /* 0x002fda000bf06270 */
[----:B------:R-:W-:Y:S05]  /*0070*/  @P0 EXIT ;  /* 0x000000000000094d */ /* 0x000fea0003800000 */
[----:B------:R-:W0:Y:S01]  /*0080*/  LDC.64 R2, c[0x0][0x380] ;  /* 0x0000e000ff027b82 */ /* 0x000e220000000a00 */
[----:B------:R-:W0:Y:S02]  /*0090*/  LDCU.64 UR4, c[0x0][0x358] ;  /* 0x00006b00ff0477ac */ /* 0x000e240008000a00 */
[----:B0-----:R0:W2:Y:S01]  /*00a0*/  LDG.E R2, desc[UR4][R2.64] ;  /* 0x0000000402027981 */ /* 0x0010a2000c1e1900 */
[C---:B------:R-:W-:Y:S02]  /*00b0*/  ISETP.NE.AND P0, PT, R0.reuse, RZ, PT ;  /* 0x000000ff0000720c */ /* 0x040fe40003f05270 */
[----:B------:R-:W-:-:S04]  /*00c0*/  LEA R0, R0, 0x1, 0x1 ;  /* 0x0000000100007811 */ /* 0x000fc800078e08ff */
[----:B------:R-:W-:-:S04]  /*00d0*/  SEL R7, R0, 0x2, P0 ;  /* 0x0000000200077807 */ /* 0x000fc80000000000 */
[-C--:B------:R-:W-:Y:S02]  /*00e0*/  IABS R6, R7.reuse ;  /* 0x0000000700067213 */ /* 0x080fe40000000000 */
[----:B------:R-:W-:Y:S02]  /*00f0*/  IABS R8, R7 ;  /* 0x0000000700087213 */ /* 0x000fe40000000000 */
[----:B------:R-:W1:Y:S03]  /*0100*/  I2F.RP R0, R6 ;  /* 0x0000000600007306 */ /* 0x000e660000209400 */
[----:B------:R-:W-:-:S05]  /*0110*/  IMAD.MOV R8, RZ, RZ, -R8 ;  /* 0x000000ffff087224 */ /* 0x000fca00078e0a08 */
[----:B-1----:R-:W1:Y:S02]  /*0120*/  MUFU.RCP R0, R0 ;  /* 0x0000000000007308 */ /* 0x002e640000001000 */
[----:B-1----:R-:W-:-:S06]  /*0130*/  VIADD R4, R0, 0xffffffe ;  /* 0x0ffffffe00047836 */ /* 0x002fcc0000000000 */
[----:B------:R1:W0:Y:S02]  /*0140*/  F2I.FTZ.U32.TRUNC.NTZ R5, R4 ;  /* 0x0000000400057305 */ /* 0x000224000021f000 */
[----:B-1----:R-:W-:Y:S02]  /*0150*/  IMAD.MOV.U32 R4, RZ, RZ, RZ ;  /* 0x000000ffff047224 */ /* 0x002fe400078e00ff */
[----:B0-----:R-:W-:-:S04]  /*0160*/  IMAD.MOV R3, RZ, RZ, -R5 ;  /* 0x000000ffff037224 */ /* 0x001fc800078e0a05 */
[----:B------:R-:W-:-:S04]  /*0170*/  IMAD R3, R3, R6, RZ ;  /* 0x0000000603037224 */ /* 0x000fc800078e02ff */
[----:B------:R-:W-:-:S04]  /*0180*/  IMAD.HI.U32 R5, R5, R3, R4 ;  /* 0x0000000305057227 */ /* 0x000fc800078e0004 */
[----:B------:R-:W-:Y:S01]  /*0190*/  IMAD.MOV.U32 R3, RZ, RZ, R8 ;  /* 0x000000ffff037224 */ /* 0x000fe200078e0008 */
[----:B--2---:R-:W-:Y:S02]  /*01a0*/  IABS R0, R2 ;  /* 0x0000000200007213 */ /* 0x004fe40000000000 */
[----:B------:R-:W-:-:S03]  /*01b0*/  ISETP.GE.AND P2, PT, R2, RZ, PT ;  /* 0x000000ff0200720c */ /* 0x000fc60003f46270 */
[----:B------:R-:W-:-:S04]  /*01c0*/  IMAD.HI.U32 R5, R5, R0, RZ ;  /* 0x0000000005057227 */ /* 0x000fc800078e00ff */
[----:B------:R-:W-:-:S05]  /*01d0*/  IMAD R5, R5, R3, R0 ;  /* 0x0000000305057224 */ /* 0x000fca00078e0200 */
[----:B------:R-:W-:-:S13]  /*01e0*/  ISETP.GT.U32.AND P0, PT, R6, R5, PT ;  /* 0x000000050600720c */ /* 0x000fda0003f04070 */
[----:B------:R-:W-:Y:S01]  /*01f0*/  @!P0 IMAD.IADD R5, R5, 0x1, -R6 ;  /* 0x0000000105058824 */ /* 0x000fe200078e0a06 */
[----:B------:R-:W-:-:S04]  /*0200*/  ISETP.NE.AND P0, PT, R7, RZ, PT ;  /* 0x000000ff0700720c */ /* 0x000fc80003f05270 */
[----:B------:R-:W-:-:S13]  /*0210*/  ISETP.GT.U32.AND P1, PT, R6, R5, PT ;  /* 0x000000050600720c */ /* 0x000fda0003f24070 */
[----:B------:R-:W-:-:S04]  /*0220*/  @!P1 IMAD.IADD R5, R5, 0x1, -R6 ;  /* 0x0000000105059824 */ /* 0x000fc800078e0a06 */
[----:B------:R-:W-:Y:S01]  /*0230*/  @!P2 IMAD.MOV R5, RZ, RZ, -R5 ;  /* 0x000000ffff05a224 */ /* 0x000fe200078e0a05 */
[----:B------:R-:W-:-:S04]  /*0240*/  @!P0 LOP3.LUT R5, RZ, R7, RZ, 0x33, !PT ;  /* 0x00000007ff058212 */ /* 0x000fc800078e33ff */
[----:B------:R-:W-:-:S13]  /*0250*/  ISETP.NE.AND P0, PT, R5, RZ, PT ;  /* 0x000000ff0500720c */ /* 0x000fda0003f05270 */
[----:B------:R-:W-:Y:S05]  /*0260*/  @P0 EXIT ;  /* 0x000000000000094d */ /* 0x000fea0003800000 */
[----:B------:R-:W0:Y:S02]  /*0270*/  LDC.64 R2, c[0x0][0x388] ;  /* 0x0000e200ff027b82 */ /* 0x000e240000000a00 */
[----:B0-----:R-:W-:Y:S01]  /*0280*/  STG.E desc[UR4][R2.64], R7 ;  /* 0x0000000702007986 */ /* 0x001fe2000c101904 */
[----:B------:R-:W-:Y:S05]  /*0290*/  EXIT ;  /* 0x000000000000794d */ /* 0x000fea0003800000 */
.L_x_0:
[----:B------:R-:W-:-:S00]  /*02a0*/  BRA `(.L_x_0) ;  /* 0xfffffffc00fc7947 */ /* 0x000fc0000383ffff */
[----:B------:R-:W-:-:S00]  /*02b0*/  NOP ;  /* 0x0000000000007918 */ /* 0x000fc00000000000 */
        /* <DEDUP_REMOVED lines=12> */
.L_x_1:


//--------------------- .nv.shared.reserved.0     --------------------------
	.section	.nv.shared.reserved.0,"aw",@nobits
	.weak		__nv_reservedSMEM_offset_0_alias
	.size		__nv_reservedSMEM_offset_0_alias, 0, 64
	.other		__nv_reservedSMEM_offset_0_alias,@"STO_CUDA_RESERVED_SHARED STV_DEFAULT"
__nv_reservedSMEM_offset_0_alias:
	.zero		0
	.zero		64


//--------------------- .nv.constant0._Z7findFacPiS_i --------------------------
	.section	.nv.constant0._Z7findFacPiS_i,"a",@progbits
	.sectionflags	@""
	.align	4
.nv.constant0._Z7findFacPiS_i:
	.zero		916


//--------------------- SYMBOLS --------------------------

	.type		.nv.reservedSmem.offset0,@object
	.size		.nv.reservedSmem.offset0,0x4
